//
// Generated by NVIDIA NVVM Compiler
//
// Compiler Build ID: CL-36424714
// Cuda compilation tools, release 13.0, V13.0.88
// Based on NVVM 20.0.0
//

.version 9.0
.target sm_100
.address_size 64

	// .globl	_Z6matmulPfS_S_i

.visible .entry _Z6matmulPfS_S_i(
	.param .u64 .ptr .align 1 _Z6matmulPfS_S_i_param_0,
	.param .u64 .ptr .align 1 _Z6matmulPfS_S_i_param_1,
	.param .u64 .ptr .align 1 _Z6matmulPfS_S_i_param_2,
	.param .u32 _Z6matmulPfS_S_i_param_3
)
{
	.reg .pred 	%p<10>;
	.reg .b32 	%r<75>;
	.reg .b32 	%f<62>;
	.reg .b64 	%rd<67>;

	ld.param.u64 	%rd14, [_Z6matmulPfS_S_i_param_0];
	ld.param.u64 	%rd15, [_Z6matmulPfS_S_i_param_1];
	ld.param.u32 	%r30, [_Z6matmulPfS_S_i_param_3];
	cvta.to.global.u64 	%rd1, %rd15;
	cvta.to.global.u64 	%rd2, %rd14;
	mov.u32 	%r31, %ctaid.y;
	mov.u32 	%r32, %ntid.y;
	mov.u32 	%r33, %tid.y;
	mad.lo.s32 	%r1, %r31, %r32, %r33;
	mov.u32 	%r34, %ctaid.x;
	mov.u32 	%r35, %ntid.x;
	mov.u32 	%r36, %tid.x;
	mad.lo.s32 	%r2, %r34, %r35, %r36;
	max.s32 	%r37, %r1, %r2;
	setp.ge.s32 	%p1, %r37, %r30;
	@%p1 bra 	$L__BB0_13;
	mul.lo.s32 	%r3, %r30, %r1;
	and.b32  	%r4, %r30, 7;
	setp.lt.u32 	%p2, %r30, 8;
	mov.b32 	%r69, 0;
	mov.u32 	%r74, %r69;
	@%p2 bra 	$L__BB0_4;
	and.b32  	%r69, %r30, 2147483640;
	neg.s32 	%r63, %r69;
	mul.wide.s32 	%rd16, %r30, 4;
	add.s64 	%rd3, %rd1, %rd16;
	shl.b32 	%r7, %r30, 3;
	mul.wide.s32 	%rd17, %r30, 8;
	add.s64 	%rd4, %rd1, %rd17;
	mul.wide.s32 	%rd18, %r30, 12;
	add.s64 	%rd5, %rd1, %rd18;
	mul.wide.s32 	%rd19, %r30, 16;
	add.s64 	%rd6, %rd1, %rd19;
	mul.wide.s32 	%rd20, %r30, 20;
	add.s64 	%rd7, %rd1, %rd20;
	mul.wide.s32 	%rd21, %r30, 24;
	add.s64 	%rd8, %rd1, %rd21;
	mul.wide.s32 	%rd22, %r30, 28;
	add.s64 	%rd9, %rd1, %rd22;
	mul.wide.u32 	%rd23, %r3, 4;
	add.s64 	%rd24, %rd23, %rd2;
	add.s64 	%rd66, %rd24, 16;
	mov.b32 	%r74, 0;
	mov.u32 	%r62, %r2;
$L__BB0_3:
	.pragma "nounroll";
	mul.wide.s32 	%rd25, %r62, 4;
	add.s64 	%rd26, %rd3, %rd25;
	add.s64 	%rd27, %rd4, %rd25;
	add.s64 	%rd28, %rd5, %rd25;
	add.s64 	%rd29, %rd6, %rd25;
	add.s64 	%rd30, %rd7, %rd25;
	add.s64 	%rd31, %rd8, %rd25;
	add.s64 	%rd32, %rd9, %rd25;
	add.s64 	%rd33, %rd1, %rd25;
	ld.global.f32 	%f1, [%rd66+-16];
	ld.global.f32 	%f2, [%rd33];
	cvt.rn.f32.s32 	%f3, %r74;
	fma.rn.f32 	%f4, %f1, %f2, %f3;
	cvt.rzi.s32.f32 	%r41, %f4;
	ld.global.f32 	%f5, [%rd66+-12];
	ld.global.f32 	%f6, [%rd26];
	cvt.rn.f32.s32 	%f7, %r41;
	fma.rn.f32 	%f8, %f5, %f6, %f7;
	cvt.rzi.s32.f32 	%r42, %f8;
	ld.global.f32 	%f9, [%rd66+-8];
	ld.global.f32 	%f10, [%rd27];
	cvt.rn.f32.s32 	%f11, %r42;
	fma.rn.f32 	%f12, %f9, %f10, %f11;
	cvt.rzi.s32.f32 	%r43, %f12;
	ld.global.f32 	%f13, [%rd66+-4];
	ld.global.f32 	%f14, [%rd28];
	cvt.rn.f32.s32 	%f15, %r43;
	fma.rn.f32 	%f16, %f13, %f14, %f15;
	cvt.rzi.s32.f32 	%r44, %f16;
	ld.global.f32 	%f17, [%rd66];
	ld.global.f32 	%f18, [%rd29];
	cvt.rn.f32.s32 	%f19, %r44;
	fma.rn.f32 	%f20, %f17, %f18, %f19;
	cvt.rzi.s32.f32 	%r45, %f20;
	ld.global.f32 	%f21, [%rd66+4];
	ld.global.f32 	%f22, [%rd30];
	cvt.rn.f32.s32 	%f23, %r45;
	fma.rn.f32 	%f24, %f21, %f22, %f23;
	cvt.rzi.s32.f32 	%r46, %f24;
	ld.global.f32 	%f25, [%rd66+8];
	ld.global.f32 	%f26, [%rd31];
	cvt.rn.f32.s32 	%f27, %r46;
	fma.rn.f32 	%f28, %f25, %f26, %f27;
	cvt.rzi.s32.f32 	%r47, %f28;
	ld.global.f32 	%f29, [%rd66+12];
	ld.global.f32 	%f30, [%rd32];
	cvt.rn.f32.s32 	%f31, %r47;
	fma.rn.f32 	%f32, %f29, %f30, %f31;
	cvt.rzi.s32.f32 	%r74, %f32;
	add.s32 	%r63, %r63, 8;
	add.s32 	%r62, %r62, %r7;
	add.s64 	%rd66, %rd66, 32;
	setp.ne.s32 	%p3, %r63, 0;
	@%p3 bra 	$L__BB0_3;
$L__BB0_4:
	setp.eq.s32 	%p4, %r4, 0;
	@%p4 bra 	$L__BB0_12;
	and.b32  	%r17, %r30, 3;
	setp.lt.u32 	%p5, %r4, 4;
	@%p5 bra 	$L__BB0_7;
	add.s32 	%r49, %r69, %r3;
	mul.wide.u32 	%rd34, %r49, 4;
	add.s64 	%rd35, %rd2, %rd34;
	ld.global.f32 	%f33, [%rd35];
	mad.lo.s32 	%r50, %r69, %r30, %r2;
	mul.wide.s32 	%rd36, %r50, 4;
	add.s64 	%rd37, %rd1, %rd36;
	ld.global.f32 	%f34, [%rd37];
	cvt.rn.f32.s32 	%f35, %r74;
	fma.rn.f32 	%f36, %f33, %f34, %f35;
	cvt.rzi.s32.f32 	%r51, %f36;
	cvt.u64.u32 	%rd38, %r3;
	cvt.u64.u32 	%rd39, %r69;
	add.s64 	%rd40, %rd39, %rd38;
	shl.b64 	%rd41, %rd40, 2;
	add.s64 	%rd42, %rd2, %rd41;
	ld.global.f32 	%f37, [%rd42+4];
	mul.wide.s32 	%rd43, %r30, 4;
	add.s64 	%rd44, %rd37, %rd43;
	ld.global.f32 	%f38, [%rd44];
	cvt.rn.f32.s32 	%f39, %r51;
	fma.rn.f32 	%f40, %f37, %f38, %f39;
	cvt.rzi.s32.f32 	%r52, %f40;
	ld.global.f32 	%f41, [%rd42+8];
	add.s64 	%rd45, %rd44, %rd43;
	ld.global.f32 	%f42, [%rd45];
	cvt.rn.f32.s32 	%f43, %r52;
	fma.rn.f32 	%f44, %f41, %f42, %f43;
	cvt.rzi.s32.f32 	%r53, %f44;
	ld.global.f32 	%f45, [%rd42+12];
	add.s64 	%rd46, %rd45, %rd43;
	ld.global.f32 	%f46, [%rd46];
	cvt.rn.f32.s32 	%f47, %r53;
	fma.rn.f32 	%f48, %f45, %f46, %f47;
	cvt.rzi.s32.f32 	%r74, %f48;
	add.s32 	%r69, %r69, 4;
$L__BB0_7:
	setp.eq.s32 	%p6, %r17, 0;
	@%p6 bra 	$L__BB0_12;
	setp.eq.s32 	%p7, %r17, 1;
	@%p7 bra 	$L__BB0_10;
	add.s32 	%r55, %r69, %r3;
	mul.wide.u32 	%rd47, %r55, 4;
	add.s64 	%rd48, %rd2, %rd47;
	ld.global.f32 	%f49, [%rd48];
	mad.lo.s32 	%r56, %r69, %r30, %r2;
	mul.wide.s32 	%rd49, %r56, 4;
	add.s64 	%rd50, %rd1, %rd49;
	ld.global.f32 	%f50, [%rd50];
	cvt.rn.f32.s32 	%f51, %r74;
	fma.rn.f32 	%f52, %f49, %f50, %f51;
	cvt.rzi.s32.f32 	%r57, %f52;
	cvt.u64.u32 	%rd51, %r3;
	cvt.u64.u32 	%rd52, %r69;
	add.s64 	%rd53, %rd52, %rd51;
	shl.b64 	%rd54, %rd53, 2;
	add.s64 	%rd55, %rd2, %rd54;
	ld.global.f32 	%f53, [%rd55+4];
	mul.wide.s32 	%rd56, %r30, 4;
	add.s64 	%rd57, %rd50, %rd56;
	ld.global.f32 	%f54, [%rd57];
	cvt.rn.f32.s32 	%f55, %r57;
	fma.rn.f32 	%f56, %f53, %f54, %f55;
	cvt.rzi.s32.f32 	%r74, %f56;
	add.s32 	%r69, %r69, 2;
$L__BB0_10:
	and.b32  	%r58, %r30, 1;
	setp.eq.b32 	%p8, %r58, 1;
	not.pred 	%p9, %p8;
	@%p9 bra 	$L__BB0_12;
	add.s32 	%r59, %r69, %r3;
	mul.wide.u32 	%rd58, %r59, 4;
	add.s64 	%rd59, %rd2, %rd58;
	ld.global.f32 	%f57, [%rd59];
	mad.lo.s32 	%r60, %r69, %r30, %r2;
	mul.wide.s32 	%rd60, %r60, 4;
	add.s64 	%rd61, %rd1, %rd60;
	ld.global.f32 	%f58, [%rd61];
	cvt.rn.f32.s32 	%f59, %r74;
	fma.rn.f32 	%f60, %f57, %f58, %f59;
	cvt.rzi.s32.f32 	%r74, %f60;
$L__BB0_12:
	ld.param.u64 	%rd65, [_Z6matmulPfS_S_i_param_2];
	cvt.rn.f32.s32 	%f61, %r74;
	add.s32 	%r61, %r3, %r2;
	cvta.to.global.u64 	%rd62, %rd65;
	mul.wide.s32 	%rd63, %r61, 4;
	add.s64 	%rd64, %rd62, %rd63;
	st.global.f32 	[%rd64], %f61;
$L__BB0_13:
	ret;

}


// ===== COMPILED SASS (sm_100) =====

	.target	sm_100

	.elftype	@"ET_EXEC"


//--------------------- .note.nv.tkinfo           --------------------------
	.section	.note.nv.tkinfo,"",@"SHT_NOTE"
	.sectionflags	@"SHF_NOTE_NV_TKINFO"
	.tkinfo
        /*0018*/ 	.word	0x00000002
        /*0030*/ 	.string	""
        /*0030*/ 	.string	"ptxas"
        /*0030*/ 	.string	"Cuda compilation tools, release 13.0, V13.0.88"
        /*0030*/ 	.string	"Build cuda_13.0.r13.0/compiler.36424714_0"
        /*0030*/ 	.string	"-arch sm_100 -m 64 "



//--------------------- .note.nv.cuinfo           --------------------------
	.section	.note.nv.cuinfo,"",@"SHT_NOTE"
	.sectionflags	@"SHF_NOTE_NV_CUINFO"
        /*0018*/ 	.short	0x0002
        /*001a*/ 	.short	0x0064
        /*001c*/ 	.short	0x0082
	.zero		2


//--------------------- .nv.info                  --------------------------
	.section	.nv.info,"",@"SHT_CUDA_INFO"
	.align	4


	//----- nvinfo : EIATTR_REGCOUNT
	.align		4
        /*0000*/ 	.byte	0x04, 0x2f
        /*0002*/ 	.short	(.L_1 - .L_0)
	.align		4
.L_0:
        /*0004*/ 	.word	index@(_Z6matmulPfS_S_i)
        /*0008*/ 	.word	0x0000001e


	//----- nvinfo : EIATTR_FRAME_SIZE
	.align		4
.L_1:
        /*000c*/ 	.byte	0x04, 0x11
        /*000e*/ 	.short	(.L_3 - .L_2)
	.align		4
.L_2:
        /*0010*/ 	.word	index@(_Z6matmulPfS_S_i)
        /*0014*/ 	.word	0x00000000


	//----- nvinfo : EIATTR_MIN_STACK_SIZE
	.align		4
.L_3:
        /*0018*/ 	.byte	0x04, 0x12
        /*001a*/ 	.short	(.L_5 - .L_4)
	.align		4
.L_4:
        /*001c*/ 	.word	index@(_Z6matmulPfS_S_i)
        /*0020*/ 	.word	0x00000000
.L_5:


//--------------------- .nv.compat                --------------------------
	.section	.nv.compat,"",@"SHT_CUDA_COMPAT_INFO"
	.align	4
        /*0000*/ 	.byte	0x02, 0x09, 0x00, 0x00, 0x02, 0x02, 0x01, 0x00, 0x02, 0x05, 0x05, 0x00, 0x03, 0x07, 0x01, 0x01
        /*0010*/ 	.byte	0x02, 0x03, 0x00, 0x00, 0x02, 0x06, 0x01, 0x00, 0x04, 0x0b, 0x08, 0x00, 0x09, 0x00, 0x00, 0x00
        /*0020*/ 	.byte	0x00, 0x00, 0x00, 0x00


//--------------------- .nv.info._Z6matmulPfS_S_i --------------------------
	.section	.nv.info._Z6matmulPfS_S_i,"",@"SHT_CUDA_INFO"
	.sectionflags	@""
	.align	4


	//----- nvinfo : EIATTR_CUDA_API_VERSION
	.align		4
        /*0000*/ 	.byte	0x04, 0x37
        /*0002*/ 	.short	(.L_7 - .L_6)
.L_6:
        /*0004*/ 	.word	0x00000082


	//----- nvinfo : EIATTR_KPARAM_INFO
	.align		4
.L_7:
        /*0008*/ 	.byte	0x04, 0x17
        /*000a*/ 	.short	(.L_9 - .L_8)
.L_8:
        /*000c*/ 	.word	0x00000000
        /*0010*/ 	.short	0x0003
        /*0012*/ 	.short	0x0018
        /*0014*/ 	.byte	0x00, 0xf0, 0x11, 0x00


	//----- nvinfo : EIATTR_KPARAM_INFO
	.align		4
.L_9:
        /*0018*/ 	.byte	0x04, 0x17
        /*001a*/ 	.short	(.L_11 - .L_10)
.L_10:
        /*001c*/ 	.word	0x00000000
        /*0020*/ 	.short	0x0002
        /*0022*/ 	.short	0x0010
        /*0024*/ 	.byte	0x00, 0xf5, 0x21, 0x00


	//----- nvinfo : EIATTR_KPARAM_INFO
	.align		4
.L_11:
        /*0028*/ 	.byte	0x04, 0x17
        /*002a*/ 	.short	(.L_13 - .L_12)
.L_12:
        /*002c*/ 	.word	0x00000000
        /*0030*/ 	.short	0x0001
        /*0032*/ 	.short	0x0008
        /*0034*/ 	.byte	0x00, 0xf5, 0x21, 0x00


	//----- nvinfo : EIATTR_KPARAM_INFO
	.align		4
.L_13:
        /*0038*/ 	.byte	0x04, 0x17
        /*003a*/ 	.short	(.L_15 - .L_14)
.L_14:
        /*003c*/ 	.word	0x00000000
        /*0040*/ 	.short	0x0000
        /*0042*/ 	.short	0x0000
        /*0044*/ 	.byte	0x00, 0xf5, 0x21, 0x00


	//----- nvinfo : EIATTR_SPARSE_MMA_MASK
	.align		4
.L_15:
        /*0048*/ 	.byte	0x03, 0x50
        /*004a*/ 	.short	0x0000


	//----- nvinfo : EIATTR_MAXREG_COUNT
	.align		4
        /*004c*/ 	.byte	0x03, 0x1b
        /*004e*/ 	.short	0x00ff


	//----- nvinfo : EIATTR_MERCURY_ISA_VERSION
	.align		4
        /*0050*/ 	.byte	0x03, 0x5f
        /*0052*/ 	.short	0x0101


	//----- nvinfo : EIATTR_VRC_CTA_INIT_COUNT
	.align		4
        /*0054*/ 	.byte	0x02, 0x4a
	.zero		1
	.zero		1


	//----- nvinfo : EIATTR_EXIT_INSTR_OFFSETS
	.align		4
        /*0058*/ 	.byte	0x04, 0x1c
        /*005a*/ 	.short	(.L_17 - .L_16)


	//   ....[0]....
.L_16:
        /*005c*/ 	.word	0x000000c0


	//   ....[1]....
        /*0060*/ 	.word	0x00000c30


	//----- nvinfo : EIATTR_CBANK_PARAM_SIZE
	.align		4
.L_17:
        /*0064*/ 	.byte	0x03, 0x19
        /*0066*/ 	.short	0x001c


	//----- nvinfo : EIATTR_PARAM_CBANK
	.align		4
        /*0068*/ 	.byte	0x04, 0x0a
        /*006a*/ 	.short	(.L_19 - .L_18)
	.align		4
.L_18:
        /*006c*/ 	.word	index@(.nv.constant0._Z6matmulPfS_S_i)
        /*0070*/ 	.short	0x0380
        /*0072*/ 	.short	0x001c


	//----- nvinfo : EIATTR_SW_WAR
	.align		4
.L_19:
        /*0074*/ 	.byte	0x04, 0x36
        /*0076*/ 	.short	(.L_21 - .L_20)
.L_20:
        /*0078*/ 	.word	0x00000008
.L_21:


//--------------------- .nv.callgraph             --------------------------
	.section	.nv.callgraph,"",@"SHT_CUDA_CALLGRAPH"
	.align	4
	.sectionentsize	8
	.align		4
        /*0000*/ 	.word	0x00000000
	.align		4
        /*0004*/ 	.word	0xffffffff
	.align		4
        /*0008*/ 	.word	0x00000000
	.align		4
        /*000c*/ 	.word	0xfffffffe
	.align		4
        /*0010*/ 	.word	0x00000000
	.align		4
        /*0014*/ 	.word	0xfffffffd
	.align		4
        /*0018*/ 	.word	0x00000000
	.align		4
        /*001c*/ 	.word	0xfffffffc


//--------------------- .text._Z6matmulPfS_S_i    --------------------------
	.section	.text._Z6matmulPfS_S_i,"ax",@progbits
	.align	128
        .global         _Z6matmulPfS_S_i
        .type           _Z6matmulPfS_S_i,@function
        .size           _Z6matmulPfS_S_i,(.L_x_6 - _Z6matmulPfS_S_i)
        .other          _Z6matmulPfS_S_i,@"STO_CUDA_ENTRY STV_DEFAULT"
_Z6matmulPfS_S_i:
.text._Z6matmulPfS_S_i:
[----:B------:R-:W-:Y:S01]  /*0000*/  LDC R1, c[0x0][0x37c] ;  /* 0x0000df00ff017b82 */ /* 0x000fe20000000800 */
[----:B------:R-:W0:Y:S07]  /*0010*/  S2R R0, SR_TID.Y ;  /* 0x0000000000007919 */ /* 0x000e2e0000002200 */
[----:B------:R-:W0:Y:S01]  /*0020*/  S2UR UR4, SR_CTAID.Y ;  /* 0x00000000000479c3 */ /* 0x000e220000002600 */
[----:B------:R-:W1:Y:S01]  /*0030*/  LDCU UR12, c[0x0][0x398] ;  /* 0x00007300ff0c77ac */ /* 0x000e620008000800 */
[----:B------:R-:W2:Y:S06]  /*0040*/  S2R R3, SR_TID.X ;  /* 0x0000000000037919 */ /* 0x000eac0000002100 */
[----:B------:R-:W0:Y:S08]  /*0050*/  LDC R11, c[0x0][0x364] ;  /* 0x0000d900ff0b7b82 */ /* 0x000e300000000800 */
[----:B------:R-:W2:Y:S08]  /*0060*/  S2UR UR5, SR_CTAID.X ;  /* 0x00000000000579c3 */ /* 0x000eb00000002500 */
[----:B------:R-:W2:Y:S01]  /*0070*/  LDC R2, c[0x0][0x360] ;  /* 0x0000d800ff027b82 */ /* 0x000ea20000000800 */
[----:B0-----:R-:W-:-:S02]  /*0080*/  IMAD R11, R11, UR4, R0 ;  /* 0x000000040b0b7c24 */ /* 0x001fc4000f8e0200 */
[----:B--2---:R-:W-:-:S05]  /*0090*/  IMAD R0, R2, UR5, R3 ;  /* 0x0000000502007c24 */ /* 0x004fca000f8e0203 */
[----:B------:R-:W-:-:S04]  /*00a0*/  VIMNMX R2, PT, PT, R11, R0, !PT ;  /* 0x000000000b027248 */ /* 0x000fc80007fe0100 */
[----:B-1----:R-:W-:-:S13]  /*00b0*/  ISETP.GE.AND P0, PT, R2, UR12, PT ;  /* 0x0000000c02007c0c */ /* 0x002fda000bf06270 */
[----:B------:R-:W-:Y:S05]  /*00c0*/  @P0 EXIT ;  /* 0x000000000000094d */ /* 0x000fea0003800000 */
[----:B------:R-:W-:Y:S01]  /*00d0*/  UISETP.GE.U32.AND UP0, UPT, UR12, 0x8, UPT ;  /* 0x000000080c00788c */ /* 0x000fe2000bf06070 */
[----:B------:R-:W-:Y:S02]  /*00e0*/  HFMA2 R10, -RZ, RZ, 0, 0 ;  /* 0x00000000ff0a7431 */ /* 0x000fe400000001ff */
[----:B------:R-:W-:Y:S01]  /*00f0*/  IMAD R11, R11, UR12, RZ ;  /* 0x0000000c0b0b7c24 */ /* 0x000fe2000f8e02ff */
[----:B------:R-:W-:Y:S01]  /*0100*/  UMOV UR4, URZ ;  /* 0x000000ff00047c82 */ /* 0x000fe20008000000 */
[----:B------:R-:W0:Y:S04]  /*0110*/  LDCU.64 UR10, c[0x0][0x358] ;  /* 0x00006b00ff0a77ac */ /* 0x000e280008000a00 */
[----:B------:R-:W-:Y:S05]  /*0120*/  BRA.U !UP0, `(.L_x_0) ;  /* 0x0000000508487547 */ /* 0x000fea000b800000 */
[----:B------:R-:W1:Y:S01]  /*0130*/  LDCU.128 UR16, c[0x0][0x380] ;  /* 0x00007000ff1077ac */ /* 0x000e620008000c00 */
[----:B------:R-:W-:Y:S02]  /*0140*/  MOV R10, RZ ;  /* 0x000000ff000a7202 */ /* 0x000fe40000000f00 */
[----:B------:R-:W-:Y:S01]  /*0150*/  MOV R12, R0 ;  /* 0x00000000000c7202 */ /* 0x000fe20000000f00 */
[----:B------:R-:W-:-:S04]  /*0160*/  ULOP3.LUT UR4, UR12, 0x7ffffff8, URZ, 0xc0, !UPT ;  /* 0x7ffffff80c047892 */ /* 0x000fc8000f8ec0ff */
[----:B------:R-:W-:Y:S01]  /*0170*/  UIADD3 UR5, UPT, UPT, -UR4, URZ, URZ ;  /* 0x000000ff04057290 */ /* 0x000fe2000fffe1ff */
[----:B-1----:R-:W-:Y:S01]  /*0180*/  MOV R2, UR16 ;  /* 0x0000001000027c02 */ /* 0x002fe20008000f00 */
[----:B------:R-:W-:Y:S01]  /*0190*/  UIMAD.WIDE UR6, UR12, 0x18, UR18 ;  /* 0x000000180c0678a5 */ /* 0x000fe2000f8e0212 */
[----:B------:R-:W-:Y:S01]  /*01a0*/  MOV R3, UR17 ;  /* 0x0000001100037c02 */ /* 0x000fe20008000f00 */
[----:B------:R-:W-:Y:S02]  /*01b0*/  UIMAD.WIDE UR8, UR12, 0x1c, UR18 ;  /* 0x0000001c0c0878a5 */ /* 0x000fe4000f8e0212 */
[----:B------:R-:W-:-:S03]  /*01c0*/  IMAD.WIDE.U32 R2, R11, 0x4, R2 ;  /* 0x000000040b027825 */ /* 0x000fc600078e0002 */
[----:B------:R-:W-:-:S05]  /*01d0*/  IADD3 R2, P0, PT, R2, 0x10, RZ ;  /* 0x0000001002027810 */ /* 0x000fca0007f1e0ff */
[----:B------:R-:W-:-:S08]  /*01e0*/  IMAD.X R3, RZ, RZ, R3, P0 ;  /* 0x000000ffff037224 */ /* 0x000fd000000e0603 */
.L_x_1:
[----:B------:R-:W-:Y:S01]  /*01f0*/  IMAD.MOV.U32 R9, RZ, RZ, 0x4 ;  /* 0x00000004ff097424 */ /* 0x000fe200078e00ff */
[----:B0-----:R-:W2:Y:S03]  /*0200*/  LDG.E R14, desc[UR10][R2.64+-0x10] ;  /* 0xfffff00a020e7981 */ /* 0x001ea6000c1e1900 */
[----:B------:R-:W-:Y:S01]  /*0210*/  IMAD.WIDE R8, R12, R9, UR18 ;  /* 0x000000120c087e25 */ /* 0x000fe2000f8e0209 */
[----:B------:R-:W-:Y:S01]  /*0220*/  UIMAD.WIDE UR14, UR12, 0x4, UR18 ;  /* 0x000000040c0e78a5 */ /* 0x000fe2000f8e0212 */
[----:B------:R-:W3:Y:S04]  /*0230*/  LDG.E R16, desc[UR10][R2.64+-0xc] ;  /* 0xfffff40a02107981 */ /* 0x000ee8000c1e1900 */
[----:B------:R0:W2:Y:S01]  /*0240*/  LDG.E R13, desc[UR10][R8.64] ;  /* 0x0000000a080d7981 */ /* 0x0000a2000c1e1900 */
[----:B------:R-:W-:-:S02]  /*0250*/  MOV R4, UR14 ;  /* 0x0000000e00047c02 */ /* 0x000fc40008000f00 */
[----:B------:R-:W-:Y:S01]  /*0260*/  MOV R5, UR15 ;  /* 0x0000000f00057c02 */ /* 0x000fe20008000f00 */
[----:B------:R-:W4:Y:S02]  /*0270*/  LDG.E R18, desc[UR10][R2.64+-0x8] ;  /* 0xfffff80a02127981 */ /* 0x000f24000c1e1900 */
[----:B------:R-:W-:Y:S02]  /*0280*/  IMAD.WIDE R4, R12, 0x4, R4 ;  /* 0x000000040c047825 */ /* 0x000fe400078e0204 */
[----:B------:R-:W5:Y:S04]  /*0290*/  LDG.E R20, desc[UR10][R2.64+-0x4] ;  /* 0xfffffc0a02147981 */ /* 0x000f68000c1e1900 */
[----:B-1----:R1:W3:Y:S01]  /*02a0*/  LDG.E R15, desc[UR10][R4.64] ;  /* 0x0000000a040f7981 */ /* 0x0022e2000c1e1900 */
[----:B------:R-:W-:Y:S01]  /*02b0*/  UIMAD.WIDE UR14, UR12, 0x8, UR18 ;  /* 0x000000080c0e78a5 */ /* 0x000fe2000f8e0212 */
[----:B------:R-:W-:-:S02]  /*02c0*/  IMAD.MOV.U32 R27, RZ, RZ, 0x4 ;  /* 0x00000004ff1b7424 */ /* 0x000fc400078e00ff */
[----:B------:R-:W5:Y:S03]  /*02d0*/  LDG.E R21, desc[UR10][R2.64] ;  /* 0x0000000a02157981 */ /* 0x000f66000c1e1900 */
[----:B------:R-:W-:Y:S01]  /*02e0*/  MOV R7, UR15 ;  /* 0x0000000f00077c02 */ /* 0x000fe20008000f00 */
[----:B------:R-:W-:Y:S01]  /*02f0*/  IMAD.U32 R6, RZ, RZ, UR14 ;  /* 0x0000000eff067e24 */ /* 0x000fe2000f8e00ff */
[----:B------:R-:W5:Y:S03]  /*0300*/  LDG.E R23, desc[UR10][R2.64+0x4] ;  /* 0x0000040a02177981 */ /* 0x000f66000c1e1900 */
[----:B------:R-:W-:Y:S01]  /*0310*/  IMAD.WIDE R6, R12, 0x4, R6 ;  /* 0x000000040c067825 */ /* 0x000fe200078e0206 */
[----:B------:R-:W5:Y:S04]  /*0320*/  LDG.E R24, desc[UR10][R2.64+0x8] ;  /* 0x0000080a02187981 */ /* 0x000f68000c1e1900 */
[----:B------:R1:W4:Y:S01]  /*0330*/  LDG.E R17, desc[UR10][R6.64] ;  /* 0x0000000a06117981 */ /* 0x000322000c1e1900 */
[----:B------:R-:W-:Y:S01]  /*0340*/  UIMAD.WIDE UR14, UR12, 0xc, UR18 ;  /* 0x0000000c0c0e78a5 */ /* 0x000fe2000f8e0212 */
[----:B0-----:R-:W-:-:S02]  /*0350*/  MOV R9, 0x4 ;  /* 0x0000000400097802 */ /* 0x001fc40000000f00 */
[----:B------:R-:W5:Y:S03]  /*0360*/  LDG.E R25, desc[UR10][R2.64+0xc] ;  /* 0x00000c0a02197981 */ /* 0x000f66000c1e1900 */
[----:B------:R-:W-:-:S05]  /*0370*/  IMAD.WIDE R8, R12, R9, UR14 ;  /* 0x0000000e0c087e25 */ /* 0x000fca000f8e0209 */
[----:B------:R0:W5:Y:S01]  /*0380*/  LDG.E R19, desc[UR10][R8.64] ;  /* 0x0000000a08137981 */ /* 0x000162000c1e1900 */
[----:B------:R-:W-:-:S06]  /*0390*/  UIMAD.WIDE UR14, UR12, 0x10, UR18 ;  /* 0x000000100c0e78a5 */ /* 0x000fcc000f8e0212 */
[----:B------:R-:W-:-:S05]  /*03a0*/  IMAD.WIDE R26, R12, R27, UR14 ;  /* 0x0000000e0c1a7e25 */ /* 0x000fca000f8e021b */
[----:B------:R0:W5:Y:S01]  /*03b0*/  LDG.E R22, desc[UR10][R26.64] ;  /* 0x0000000a1a167981 */ /* 0x000162000c1e1900 */
[----:B-1----:R-:W-:Y:S01]  /*03c0*/  HFMA2 R5, -RZ, RZ, 0, 2.384185791015625e-07 ;  /* 0x00000004ff057431 */ /* 0x002fe200000001ff */
[----:B------:R-:W-:-:S06]  /*03d0*/  UIMAD.WIDE UR14, UR12, 0x14, UR18 ;  /* 0x000000140c0e78a5 */ /* 0x000fcc000f8e0212 */
[----:B------:R-:W-:-:S06]  /*03e0*/  IMAD.WIDE R4, R12, R5, UR14 ;  /* 0x0000000e0c047e25 */ /* 0x000fcc000f8e0205 */
[----:B------:R1:W5:Y:S01]  /*03f0*/  LDG.E R4, desc[UR10][R4.64] ;  /* 0x0000000a04047981 */ /* 0x000362000c1e1900 */
[----:B------:R-:W-:-:S05]  /*0400*/  MOV R7, 0x4 ;  /* 0x0000000400077802 */ /* 0x000fca0000000f00 */
[----:B------:R-:W-:-:S06]  /*0410*/  IMAD.WIDE R6, R12, R7, UR6 ;  /* 0x000000060c067e25 */ /* 0x000fcc000f8e0207 */
[----:B------:R-:W5:Y:S01]  /*0420*/  LDG.E R7, desc[UR10][R6.64] ;  /* 0x0000000a06077981 */ /* 0x000f62000c1e1900 */
[----:B0-----:R-:W-:-:S05]  /*0430*/  HFMA2 R9, -RZ, RZ, 0, 2.384185791015625e-07 ;  /* 0x00000004ff097431 */ /* 0x001fca00000001ff */
[----:B------:R-:W-:-:S06]  /*0440*/  IMAD.WIDE R8, R12, R9, UR8 ;  /* 0x000000080c087e25 */ /* 0x000fcc000f8e0209 */
[----:B------:R0:W5:Y:S01]  /*0450*/  LDG.E R8, desc[UR10][R8.64] ;  /* 0x0000000a08087981 */ /* 0x000162000c1e1900 */
[----:B------:R-:W-:Y:S01]  /*0460*/  I2FP.F32.S32 R27, R10 ;  /* 0x0000000a001b7245 */ /* 0x000fe20000201400 */
[----:B------:R-:W-:-:S04]  /*0470*/  UIADD3 UR5, UPT, UPT, UR5, 0x8, URZ ;  /* 0x0000000805057890 */ /* 0x000fc8000fffe0ff */
[----:B------:R-:W-:Y:S01]  /*0480*/  UISETP.NE.AND UP0, UPT, UR5, URZ, UPT ;  /* 0x000000ff0500728c */ /* 0x000fe2000bf05270 */
[----:B--2---:R-:W-:-:S06]  /*0490*/  FFMA R13, R14, R13, R27 ;  /* 0x0000000d0e0d7223 */ /* 0x004fcc000000001b */
[----:B------:R-:W1:Y:S02]  /*04a0*/  F2I.TRUNC.NTZ R13, R13 ;  /* 0x0000000d000d7305 */ /* 0x000e64000020f100 */
[----:B-1----:R-:W-:-:S05]  /*04b0*/  I2FP.F32.S32 R5, R13 ;  /* 0x0000000d00057245 */ /* 0x002fca0000201400 */
[----:B---3--:R-:W-:-:S06]  /*04c0*/  FFMA R5, R16, R15, R5 ;  /* 0x0000000f10057223 */ /* 0x008fcc0000000005 */
[----:B------:R-:W1:Y:S02]  /*04d0*/  F2I.TRUNC.NTZ R5, R5 ;  /* 0x0000000500057305 */ /* 0x000e64000020f100 */
[----:B-1----:R-:W-:-:S05]  /*04e0*/  I2FP.F32.S32 R15, R5 ;  /* 0x00000005000f7245 */ /* 0x002fca0000201400 */
[----:B----4-:R-:W-:-:S06]  /*04f0*/  FFMA R15, R18, R17, R15 ;  /* 0x00000011120f7223 */ /* 0x010fcc000000000f */
[----:B------:R-:W0:Y:S02]  /*0500*/  F2I.TRUNC.NTZ R15, R15 ;  /* 0x0000000f000f7305 */ /* 0x000e24000020f100 */
[----:B0-----:R-:W-:-:S05]  /*0510*/  I2FP.F32.S32 R9, R15 ;  /* 0x0000000f00097245 */ /* 0x001fca0000201400 */
[----:B-----5:R-:W-:-:S06]  /*0520*/  FFMA R9, R20, R19, R9 ;  /* 0x0000001314097223 */ /* 0x020fcc0000000009 */
[----:B------:R-:W0:Y:S02]  /*0530*/  F2I.TRUNC.NTZ R9, R9 ;  /* 0x0000000900097305 */ /* 0x000e24000020f100 */
[----:B0-----:R-:W-:-:S05]  /*0540*/  I2FP.F32.S32 R6, R9 ;  /* 0x0000000900067245 */ /* 0x001fca0000201400 */
[----:B------:R-:W-:-:S06]  /*0550*/  FFMA R6, R21, R22, R6 ;  /* 0x0000001615067223 */ /* 0x000fcc0000000006 */
        /* <DEDUP_REMOVED lines=9> */
[----:B------:R-:W1:Y:S01]  /*05f0*/  F2I.TRUNC.NTZ R10, R10 ;  /* 0x0000000a000a7305 */ /* 0x000e62000020f100 */
[----:B------:R-:W-:Y:S01]  /*0600*/  IMAD.U32 R7, RZ, RZ, UR12 ;  /* 0x0000000cff077e24 */ /* 0x000fe2000f8e00ff */
[----:B------:R-:W-:-:S04]  /*0610*/  IADD3 R2, P0, PT, R2, 0x20, RZ ;  /* 0x0000002002027810 */ /* 0x000fc80007f1e0ff */
[----:B------:R-:W-:Y:S02]  /*0620*/  IADD3.X R3, PT, PT, RZ, R3, RZ, P0, !PT ;  /* 0x00000003ff037210 */ /* 0x000fe400007fe4ff */
[----:B------:R-:W-:Y:S01]  /*0630*/  LEA R12, R7, R12, 0x3 ;  /* 0x0000000c070c7211 */ /* 0x000fe200078e18ff */
[----:B------:R-:W-:Y:S06]  /*0640*/  BRA.U UP0, `(.L_x_1) ;  /* 0xfffffff900e87547 */ /* 0x000fec000b83ffff */
.L_x_0:
[----:B------:R-:W-:-:S04]  /*0650*/  ULOP3.LUT UR6, UR12, 0x7, URZ, 0xc0, !UPT ;  /* 0x000000070c067892 */ /* 0x000fc8000f8ec0ff */
[----:B------:R-:W-:-:S09]  /*0660*/  UISETP.NE.AND UP0, UPT, UR6, URZ, UPT ;  /* 0x000000ff0600728c */ /* 0x000fd2000bf05270 */
[----:B------:R-:W-:Y:S05]  /*0670*/  BRA.U !UP0, `(.L_x_2) ;  /* 0x0000000508587547 */ /* 0x000fea000b800000 */
[----:B------:R-:W-:Y:S02]  /*0680*/  UISETP.GE.U32.AND UP0, UPT, UR6, 0x4, UPT ;  /* 0x000000040600788c */ /* 0x000fe4000bf06070 */
[----:B------:R-:W-:-:S04]  /*0690*/  ULOP3.LUT UR5, UR12, 0x3, URZ, 0xc0, !UPT ;  /* 0x000000030c057892 */ /* 0x000fc8000f8ec0ff */
[----:B------:R-:W-:-:S03]  /*06a0*/  UISETP.NE.AND UP1, UPT, UR5, URZ, UPT ;  /* 0x000000ff0500728c */ /* 0x000fc6000bf25270 */
[----:B------:R-:W-:Y:S08]  /*06b0*/  BRA.U !UP0, `(.L_x_3) ;  /* 0x00000001089c7547 */ /* 0x000ff0000b800000 */
[----:B------:R-:W2:Y:S01]  /*06c0*/  LDC.64 R4, c[0x0][0x380] ;  /* 0x0000e000ff047b82 */ /* 0x000ea20000000a00 */
[----:B------:R-:W-:Y:S01]  /*06d0*/  MOV R9, UR4 ;  /* 0x0000000400097c02 */ /* 0x000fe20008000f00 */
[----:B------:R-:W-:Y:S01]  /*06e0*/  VIADD R3, R11, UR4 ;  /* 0x000000040b037c36 */ /* 0x000fe20008000000 */
[----:B------:R-:W3:Y:S03]  /*06f0*/  LDCU.64 UR6, c[0x0][0x380] ;  /* 0x00007000ff0677ac */ /* 0x000ee60008000a00 */
[----:B------:R-:W-:Y:S02]  /*0700*/  IMAD R9, R9, UR12, R0 ;  /* 0x0000000c09097c24 */ /* 0x000fe4000f8e0200 */
[----:B------:R-:W4:Y:S01]  /*0710*/  LDC.64 R6, c[0x0][0x388] ;  /* 0x0000e200ff067b82 */ /* 0x000f220000000a00 */
[----:B--2---:R-:W-:-:S05]  /*0720*/  IMAD.WIDE.U32 R4, R3, 0x4, R4 ;  /* 0x0000000403047825 */ /* 0x004fca00078e0004 */
[----:B0-----:R0:W2:Y:S01]  /*0730*/  LDG.E R12, desc[UR10][R4.64] ;  /* 0x0000000a040c7981 */ /* 0x0010a2000c1e1900 */
[----:B----4-:R-:W-:-:S05]  /*0740*/  IMAD.WIDE R6, R9, 0x4, R6 ;  /* 0x0000000409067825 */ /* 0x010fca00078e0206 */
[----:B------:R4:W2:Y:S01]  /*0750*/  LDG.E R13, desc[UR10][R6.64] ;  /* 0x0000000a060d7981 */ /* 0x0008a2000c1e1900 */
[----:B------:R-:W-:Y:S02]  /*0760*/  IADD3 R3, P0, PT, R11, UR4, RZ ;  /* 0x000000040b037c10 */ /* 0x000fe4000ff1e0ff */
[----:B------:R-:W-:Y:S02]  /*0770*/  MOV R9, UR12 ;  /* 0x0000000c00097c02 */ /* 0x000fe40008000f00 */
[----:B------:R-:W-:Y:S02]  /*0780*/  IADD3.X R8, PT, PT, RZ, RZ, RZ, P0, !PT ;  /* 0x000000ffff087210 */ /* 0x000fe400007fe4ff */
[----:B---3--:R-:W-:-:S04]  /*0790*/  LEA R2, P0, R3, UR6, 0x2 ;  /* 0x0000000603027c11 */ /* 0x008fc8000f8010ff */
[----:B------:R-:W-:Y:S01]  /*07a0*/  LEA.HI.X R3, R3, UR7, R8, 0x2, P0 ;  /* 0x0000000703037c11 */ /* 0x000fe200080f1408 */
[----:B------:R-:W-:-:S04]  /*07b0*/  IMAD.WIDE R8, R9, 0x4, R6 ;  /* 0x0000000409087825 */ /* 0x000fc800078e0206 */
[----:B------:R-:W3:Y:S04]  /*07c0*/  LDG.E R14, desc[UR10][R2.64+0x4] ;  /* 0x0000040a020e7981 */ /* 0x000ee8000c1e1900 */
[----:B------:R5:W3:Y:S01]  /*07d0*/  LDG.E R17, desc[UR10][R8.64] ;  /* 0x0000000a08117981 */ /* 0x000ae2000c1e1900 */
[----:B------:R-:W-:-:S03]  /*07e0*/  MOV R15, UR12 ;  /* 0x0000000c000f7c02 */ /* 0x000fc60008000f00 */
[----:B------:R-:W3:Y:S02]  /*07f0*/  LDG.E R16, desc[UR10][R2.64+0x8] ;  /* 0x0000080a02107981 */ /* 0x000ee4000c1e1900 */
[----:B0-----:R-:W-:Y:S02]  /*0800*/  IMAD.WIDE R4, R15, 0x4, R8 ;  /* 0x000000040f047825 */ /* 0x001fe400078e0208 */
[----:B------:R-:W3:Y:S04]  /*0810*/  LDG.E R18, desc[UR10][R2.64+0xc] ;  /* 0x00000c0a02127981 */ /* 0x000ee8000c1e1900 */
[----:B------:R0:W3:Y:S01]  /*0820*/  LDG.E R19, desc[UR10][R4.64] ;  /* 0x0000000a04137981 */ /* 0x0000e2000c1e1900 */
[----:B----4-:R-:W-:-:S04]  /*0830*/  IMAD.U32 R7, RZ, RZ, UR12 ;  /* 0x0000000cff077e24 */ /* 0x010fc8000f8e00ff */
[----:B------:R-:W-:-:S06]  /*0840*/  IMAD.WIDE R6, R7, 0x4, R4 ;  /* 0x0000000407067825 */ /* 0x000fcc00078e0204 */
[----:B------:R-:W4:Y:S01]  /*0850*/  LDG.E R7, desc[UR10][R6.64] ;  /* 0x0000000a06077981 */ /* 0x000f22000c1e1900 */
[----:B-1----:R-:W-:Y:S01]  /*0860*/  I2FP.F32.S32 R15, R10 ;  /* 0x0000000a000f7245 */ /* 0x002fe20000201400 */
[----:B------:R-:W-:-:S04]  /*0870*/  UIADD3 UR4, UPT, UPT, UR4, 0x4, URZ ;  /* 0x0000000404047890 */ /* 0x000fc8000fffe0ff */
[----:B--2---:R-:W-:-:S06]  /*0880*/  FFMA R12, R12, R13, R15 ;  /* 0x0000000d0c0c7223 */ /* 0x004fcc000000000f */
[----:B------:R-:W5:Y:S02]  /*0890*/  F2I.TRUNC.NTZ R12, R12 ;  /* 0x0000000c000c7305 */ /* 0x000f64000020f100 */
[----:B-----5:R-:W-:-:S05]  /*08a0*/  I2FP.F32.S32 R9, R12 ;  /* 0x0000000c00097245 */ /* 0x020fca0000201400 */
[----:B---3--:R-:W-:-:S06]  /*08b0*/  FFMA R9, R14, R17, R9 ;  /* 0x000000110e097223 */ /* 0x008fcc0000000009 */
[----:B------:R-:W0:Y:S02]  /*08c0*/  F2I.TRUNC.NTZ R9, R9 ;  /* 0x0000000900097305 */ /* 0x000e24000020f100 */
[----:B0-----:R-:W-:-:S05]  /*08d0*/  I2FP.F32.S32 R5, R9 ;  /* 0x0000000900057245 */ /* 0x001fca0000201400 */
[----:B------:R-:W-:-:S06]  /*08e0*/  FFMA R5, R16, R19, R5 ;  /* 0x0000001310057223 */ /* 0x000fcc0000000005 */
[----:B------:R-:W0:Y:S02]  /*08f0*/  F2I.TRUNC.NTZ R5, R5 ;  /* 0x0000000500057305 */ /* 0x000e24000020f100 */
[----:B0-----:R-:W-:-:S05]  /*0900*/  I2FP.F32.S32 R3, R5 ;  /* 0x0000000500037245 */ /* 0x001fca0000201400 */
[----:B----4-:R-:W-:-:S04]  /*0910*/  FFMA R3, R18, R7, R3 ;  /* 0x0000000712037223 */ /* 0x010fc80000000003 */
[----:B------:R2:W3:Y:S03]  /*0920*/  F2I.TRUNC.NTZ R10, R3 ;  /* 0x00000003000a7305 */ /* 0x0004e6000020f100 */
.L_x_3:
[----:B------:R-:W-:Y:S05]  /*0930*/  BRA.U !UP1, `(.L_x_2) ;  /* 0x0000000109a87547 */ /* 0x000fea000b800000 */
[----:B------:R-:W-:Y:S02]  /*0940*/  UISETP.NE.AND UP0, UPT, UR5, 0x1, UPT ;  /* 0x000000010500788c */ /* 0x000fe4000bf05270 */
[----:B------:R-:W-:-:S04]  /*0950*/  ULOP3.LUT UR6, UR12, 0x1, URZ, 0xc0, !UPT ;  /* 0x000000010c067892 */ /* 0x000fc8000f8ec0ff */
[----:B------:R-:W-:-:S03]  /*0960*/  UISETP.NE.U32.AND UP1, UPT, UR6, 0x1, UPT ;  /* 0x000000010600788c */ /* 0x000fc6000bf25070 */
[----:B------:R-:W-:Y:S08]  /*0970*/  BRA.U !UP0, `(.L_x_4) ;  /* 0x0000000108647547 */ /* 0x000ff0000b800000 */
[----:B--2---:R-:W2:Y:S01]  /*0980*/  LDC.64 R2, c[0x0][0x380] ;  /* 0x0000e000ff027b82 */ /* 0x004ea20000000a00 */
[----:B------:R-:W-:Y:S01]  /*0990*/  MOV R9, UR4 ;  /* 0x0000000400097c02 */ /* 0x000fe20008000f00 */
[----:B------:R-:W4:Y:S01]  /*09a0*/  LDCU.64 UR6, c[0x0][0x380] ;  /* 0x00007000ff0677ac */ /* 0x000f220008000a00 */
[----:B------:R-:W-:-:S03]  /*09b0*/  IADD3 R7, PT, PT, R11, UR4, RZ ;  /* 0x000000040b077c10 */ /* 0x000fc6000fffe0ff */
[----:B------:R-:W-:Y:S02]  /*09c0*/  IMAD R9, R9, UR12, R0 ;  /* 0x0000000c09097c24 */ /* 0x000fe4000f8e0200 */
[----:B------:R-:W5:Y:S01]  /*09d0*/  LDC.64 R4, c[0x0][0x388] ;  /* 0x0000e200ff047b82 */ /* 0x000f620000000a00 */
[----:B--2---:R-:W-:-:S06]  /*09e0*/  IMAD.WIDE.U32 R2, R7, 0x4, R2 ;  /* 0x0000000407027825 */ /* 0x004fcc00078e0002 */
[----:B0-----:R-:W2:Y:S01]  /*09f0*/  LDG.E R2, desc[UR10][R2.64] ;  /* 0x0000000a02027981 */ /* 0x001ea2000c1e1900 */
[----:B-----5:R-:W-:-:S05]  /*0a00*/  IMAD.WIDE R4, R9, 0x4, R4 ;  /* 0x0000000409047825 */ /* 0x020fca00078e0204 */
[----:B------:R-:W2:Y:S01]  /*0a10*/  LDG.E R13, desc[UR10][R4.64] ;  /* 0x0000000a040d7981 */ /* 0x000ea2000c1e1900 */
[----:B------:R-:W-:Y:S01]  /*0a20*/  IADD3 R7, P0, PT, R11, UR4, RZ ;  /* 0x000000040b077c10 */ /* 0x000fe2000ff1e0ff */
[----:B------:R-:W-:-:S03]  /*0a30*/  IMAD.U32 R9, RZ, RZ, UR12 ;  /* 0x0000000cff097e24 */ /* 0x000fc6000f8e00ff */
[----:B------:R-:W-:Y:S02]  /*0a40*/  IADD3.X R8, PT, PT, RZ, RZ, RZ, P0, !PT ;  /* 0x000000ffff087210 */ /* 0x000fe400007fe4ff */
[----:B----4-:R-:W-:-:S04]  /*0a50*/  LEA R6, P0, R7, UR6, 0x2 ;  /* 0x0000000607067c11 */ /* 0x010fc8000f8010ff */
[----:B------:R-:W-:Y:S01]  /*0a60*/  LEA.HI.X R7, R7, UR7, R8, 0x2, P0 ;  /* 0x0000000707077c11 */ /* 0x000fe200080f1408 */
[----:B------:R-:W-:-:S04]  /*0a70*/  IMAD.WIDE R8, R9, 0x4, R4 ;  /* 0x0000000409087825 */ /* 0x000fc800078e0204 */
[----:B------:R-:W4:Y:S04]  /*0a80*/  LDG.E R6, desc[UR10][R6.64+0x4] ;  /* 0x0000040a06067981 */ /* 0x000f28000c1e1900 */
[----:B------:R-:W4:Y:S01]  /*0a90*/  LDG.E R9, desc[UR10][R8.64] ;  /* 0x0000000a08097981 */ /* 0x000f22000c1e1900 */
[----:B-1-3--:R-:W-:Y:S01]  /*0aa0*/  I2FP.F32.S32 R15, R10 ;  /* 0x0000000a000f7245 */ /* 0x00afe20000201400 */
[----:B------:R-:W-:-:S04]  /*0ab0*/  UIADD3 UR4, UPT, UPT, UR4, 0x2, URZ ;  /* 0x0000000204047890 */ /* 0x000fc8000fffe0ff */
[----:B--2---:R-:W-:-:S06]  /*0ac0*/  FFMA R2, R2, R13, R15 ;  /* 0x0000000d02027223 */ /* 0x004fcc000000000f */
[----:B------:R-:W0:Y:S02]  /*0ad0*/  F2I.TRUNC.NTZ R2, R2 ;  /* 0x0000000200027305 */ /* 0x000e24000020f100 */
[----:B0-----:R-:W-:-:S05]  /*0ae0*/  I2FP.F32.S32 R3, R2 ;  /* 0x0000000200037245 */ /* 0x001fca0000201400 */
[----:B----4-:R-:W-:-:S04]  /*0af0*/  FFMA R3, R6, R9, R3 ;  /* 0x0000000906037223 */ /* 0x010fc80000000003 */
[----:B------:R4:W0:Y:S03]  /*0b00*/  F2I.TRUNC.NTZ R10, R3 ;  /* 0x00000003000a7305 */ /* 0x000826000020f100 */
.L_x_4:
[----:B------:R-:W-:Y:S05]  /*0b10*/  BRA.U UP1, `(.L_x_2) ;  /* 0x0000000101307547 */ /* 0x000fea000b800000 */
[----:B--2-4-:R-:W2:Y:S01]  /*0b20*/  LDC.64 R2, c[0x0][0x380] ;  /* 0x0000e000ff027b82 */ /* 0x014ea20000000a00 */
[----:B------:R-:W-:Y:S02]  /*0b30*/  MOV R9, UR4 ;  /* 0x0000000400097c02 */ /* 0x000fe40008000f00 */
[----:B------:R-:W-:-:S03]  /*0b40*/  IADD3 R7, PT, PT, R11, UR4, RZ ;  /* 0x000000040b077c10 */ /* 0x000fc6000fffe0ff */
[----:B------:R-:W-:Y:S02]  /*0b50*/  IMAD R9, R9, UR12, R0 ;  /* 0x0000000c09097c24 */ /* 0x000fe4000f8e0200 */
[----:B------:R-:W4:Y:S01]  /*0b60*/  LDC.64 R4, c[0x0][0x388] ;  /* 0x0000e200ff047b82 */ /* 0x000f220000000a00 */
[----:B--2---:R-:W-:-:S06]  /*0b70*/  IMAD.WIDE.U32 R2, R7, 0x4, R2 ;  /* 0x0000000407027825 */ /* 0x004fcc00078e0002 */
[----:B0-----:R-:W2:Y:S01]  /*0b80*/  LDG.E R2, desc[UR10][R2.64] ;  /* 0x0000000a02027981 */ /* 0x001ea2000c1e1900 */
[----:B----4-:R-:W-:-:S06]  /*0b90*/  IMAD.WIDE R4, R9, 0x4, R4 ;  /* 0x0000000409047825 */ /* 0x010fcc00078e0204 */
[----:B------:R-:W2:Y:S01]  /*0ba0*/  LDG.E R5, desc[UR10][R4.64] ;  /* 0x0000000a04057981 */ /* 0x000ea2000c1e1900 */
[----:B-1-3--:R-:W-:-:S05]  /*0bb0*/  I2FP.F32.S32 R7, R10 ;  /* 0x0000000a00077245 */ /* 0x00afca0000201400 */
[----:B--2---:R-:W-:-:S06]  /*0bc0*/  FFMA R10, R2, R5, R7 ;  /* 0x00000005020a7223 */ /* 0x004fcc0000000007 */
[----:B------:R-:W0:Y:S02]  /*0bd0*/  F2I.TRUNC.NTZ R10, R10 ;  /* 0x0000000a000a7305 */ /* 0x000e24000020f100 */
.L_x_2:
[----:B--2-4-:R-:W2:Y:S01]  /*0be0*/  LDC.64 R2, c[0x0][0x390] ;  /* 0x0000e400ff027b82 */ /* 0x014ea20000000a00 */
[----:B------:R-:W-:Y:S02]  /*0bf0*/  IADD3 R11, PT, PT, R0, R11, RZ ;  /* 0x0000000b000b7210 */ /* 0x000fe40007ffe0ff */
[----:B01-3--:R-:W-:-:S03]  /*0c00*/  I2FP.F32.S32 R5, R10 ;  /* 0x0000000a00057245 */ /* 0x00bfc60000201400 */
[----:B--2---:R-:W-:-:S05]  /*0c10*/  IMAD.WIDE R2, R11, 0x4, R2 ;  /* 0x000000040b027825 */ /* 0x004fca00078e0202 */
[----:B------:R-:W-:Y:S01]  /*0c20*/  STG.E desc[UR10][R2.64], R5 ;  /* 0x0000000502007986 */ /* 0x000fe2000c10190a */
[----:B------:R-:W-:Y:S05]  /*0c30*/  EXIT ;  /* 0x000000000000794d */ /* 0x000fea0003800000 */
.L_x_5:
[----:B------:R-:W-:-:S00]  /*0c40*/  BRA `(.L_x_5) ;  /* 0xfffffffc00fc7947 */ /* 0x000fc0000383ffff */
[----:B------:R-:W-:-:S00]  /*0c50*/  NOP ;  /* 0x0000000000007918 */ /* 0x000fc00000000000 */
        /* <DEDUP_REMOVED lines=10> */
.L_x_6:


//--------------------- .nv.shared.reserved.0     --------------------------
	.section	.nv.shared.reserved.0,"aw",@nobits
	.weak		__nv_reservedSMEM_offset_0_alias
	.size		__nv_reservedSMEM_offset_0_alias, 0, 64
	.other		__nv_reservedSMEM_offset_0_alias,@"STO_CUDA_RESERVED_SHARED STV_DEFAULT"
__nv_reservedSMEM_offset_0_alias:
	.zero		0
	.zero		64


//--------------------- .nv.constant0._Z6matmulPfS_S_i --------------------------
	.section	.nv.constant0._Z6matmulPfS_S_i,"a",@progbits
	.sectionflags	@""
	.align	4
.nv.constant0._Z6matmulPfS_S_i:
	.zero		924


//--------------------- SYMBOLS --------------------------

	.type		.nv.reservedSmem.offset0,@object
	.size		.nv.reservedSmem.offset0,0x4
